//
// Generated by NVIDIA NVVM Compiler
//
// Compiler Build ID: CL-36424714
// Cuda compilation tools, release 13.0, V13.0.88
// Based on NVVM 20.0.0
//

.version 9.0
.target sm_100
.address_size 64

	// .globl	_Z7reduce3PfS_j
.extern .shared .align 16 .b8 __smem[];

.visible .entry _Z7reduce3PfS_j(
	.param .u64 .ptr .align 1 _Z7reduce3PfS_j_param_0,
	.param .u64 .ptr .align 1 _Z7reduce3PfS_j_param_1,
	.param .u32 _Z7reduce3PfS_j_param_2
)
{
	.reg .pred 	%p<7>;
	.reg .b32 	%r<17>;
	.reg .b32 	%f<17>;
	.reg .b64 	%rd<11>;

	ld.param.u64 	%rd3, [_Z7reduce3PfS_j_param_0];
	ld.param.u64 	%rd2, [_Z7reduce3PfS_j_param_1];
	ld.param.u32 	%r9, [_Z7reduce3PfS_j_param_2];
	cvta.to.global.u64 	%rd1, %rd3;
	mov.u32 	%r1, %tid.x;
	mov.u32 	%r2, %ctaid.x;
	mov.u32 	%r16, %ntid.x;
	mul.lo.s32 	%r10, %r16, %r2;
	shl.b32 	%r11, %r10, 1;
	add.s32 	%r4, %r11, %r1;
	setp.ge.u32 	%p1, %r4, %r9;
	mov.f32 	%f15, 0f00000000;
	@%p1 bra 	$L__BB0_2;
	mul.wide.u32 	%rd4, %r4, 4;
	add.s64 	%rd5, %rd1, %rd4;
	ld.global.f32 	%f15, [%rd5];
$L__BB0_2:
	add.s32 	%r5, %r4, %r16;
	setp.ge.u32 	%p2, %r5, %r9;
	@%p2 bra 	$L__BB0_4;
	mul.wide.u32 	%rd6, %r5, 4;
	add.s64 	%rd7, %rd1, %rd6;
	ld.global.f32 	%f10, [%rd7];
	add.f32 	%f15, %f15, %f10;
$L__BB0_4:
	shl.b32 	%r12, %r1, 2;
	mov.u32 	%r13, __smem;
	add.s32 	%r6, %r13, %r12;
	st.shared.f32 	[%r6], %f15;
	bar.sync 	0;
	setp.lt.u32 	%p3, %r16, 2;
	@%p3 bra 	$L__BB0_8;
$L__BB0_5:
	shr.u32 	%r8, %r16, 1;
	setp.ge.u32 	%p4, %r1, %r8;
	@%p4 bra 	$L__BB0_7;
	shl.b32 	%r14, %r8, 2;
	add.s32 	%r15, %r6, %r14;
	ld.shared.f32 	%f11, [%r15];
	add.f32 	%f15, %f15, %f11;
	st.shared.f32 	[%r6], %f15;
$L__BB0_7:
	bar.sync 	0;
	setp.gt.u32 	%p5, %r16, 3;
	mov.u32 	%r16, %r8;
	@%p5 bra 	$L__BB0_5;
$L__BB0_8:
	setp.ne.s32 	%p6, %r1, 0;
	@%p6 bra 	$L__BB0_10;
	cvta.to.global.u64 	%rd8, %rd2;
	mul.wide.u32 	%rd9, %r2, 4;
	add.s64 	%rd10, %rd8, %rd9;
	st.global.f32 	[%rd10], %f15;
$L__BB0_10:
	ret;

}


// ===== COMPILED SASS (sm_100) =====

	.target	sm_100

	.elftype	@"ET_EXEC"


//--------------------- .note.nv.tkinfo           --------------------------
	.section	.note.nv.tkinfo,"",@"SHT_NOTE"
	.sectionflags	@"SHF_NOTE_NV_TKINFO"
	.tkinfo
        /*0018*/ 	.word	0x00000002
        /*0030*/ 	.string	""
        /*0030*/ 	.string	"ptxas"
        /*0030*/ 	.string	"Cuda compilation tools, release 13.0, V13.0.88"
        /*0030*/ 	.string	"Build cuda_13.0.r13.0/compiler.36424714_0"
        /*0030*/ 	.string	"-arch sm_100 -m 64 "



//--------------------- .note.nv.cuinfo           --------------------------
	.section	.note.nv.cuinfo,"",@"SHT_NOTE"
	.sectionflags	@"SHF_NOTE_NV_CUINFO"
        /*0018*/ 	.short	0x0002
        /*001a*/ 	.short	0x0064
        /*001c*/ 	.short	0x0082
	.zero		2


//--------------------- .nv.info                  --------------------------
	.section	.nv.info,"",@"SHT_CUDA_INFO"
	.align	4


	//----- nvinfo : EIATTR_REGCOUNT
	.align		4
        /*0000*/ 	.byte	0x04, 0x2f
        /*0002*/ 	.short	(.L_1 - .L_0)
	.align		4
.L_0:
        /*0004*/ 	.word	index@(_Z7reduce3PfS_j)
        /*0008*/ 	.word	0x00000010


	//----- nvinfo : EIATTR_FRAME_SIZE
	.align		4
.L_1:
        /*000c*/ 	.byte	0x04, 0x11
        /*000e*/ 	.short	(.L_3 - .L_2)
	.align		4
.L_2:
        /*0010*/ 	.word	index@(_Z7reduce3PfS_j)
        /*0014*/ 	.word	0x00000000


	//----- nvinfo : EIATTR_MIN_STACK_SIZE
	.align		4
.L_3:
        /*0018*/ 	.byte	0x04, 0x12
        /*001a*/ 	.short	(.L_5 - .L_4)
	.align		4
.L_4:
        /*001c*/ 	.word	index@(_Z7reduce3PfS_j)
        /*0020*/ 	.word	0x00000000
.L_5:


//--------------------- .nv.compat                --------------------------
	.section	.nv.compat,"",@"SHT_CUDA_COMPAT_INFO"
	.align	4
        /*0000*/ 	.byte	0x02, 0x09, 0x00, 0x00, 0x02, 0x02, 0x01, 0x00, 0x02, 0x05, 0x05, 0x00, 0x03, 0x07, 0x01, 0x01
        /*0010*/ 	.byte	0x02, 0x03, 0x00, 0x00, 0x02, 0x06, 0x01, 0x00, 0x04, 0x0b, 0x08, 0x00, 0x09, 0x00, 0x00, 0x00
        /*0020*/ 	.byte	0x00, 0x00, 0x00, 0x00


//--------------------- .nv.info._Z7reduce3PfS_j  --------------------------
	.section	.nv.info._Z7reduce3PfS_j,"",@"SHT_CUDA_INFO"
	.sectionflags	@""
	.align	4


	//----- nvinfo : EIATTR_CUDA_API_VERSION
	.align		4
        /*0000*/ 	.byte	0x04, 0x37
        /*0002*/ 	.short	(.L_7 - .L_6)
.L_6:
        /*0004*/ 	.word	0x00000082


	//----- nvinfo : EIATTR_KPARAM_INFO
	.align		4
.L_7:
        /*0008*/ 	.byte	0x04, 0x17
        /*000a*/ 	.short	(.L_9 - .L_8)
.L_8:
        /*000c*/ 	.word	0x00000000
        /*0010*/ 	.short	0x0002
        /*0012*/ 	.short	0x0010
        /*0014*/ 	.byte	0x00, 0xf0, 0x11, 0x00


	//----- nvinfo : EIATTR_KPARAM_INFO
	.align		4
.L_9:
        /*0018*/ 	.byte	0x04, 0x17
        /*001a*/ 	.short	(.L_11 - .L_10)
.L_10:
        /*001c*/ 	.word	0x00000000
        /*0020*/ 	.short	0x0001
        /*0022*/ 	.short	0x0008
        /*0024*/ 	.byte	0x00, 0xf5, 0x21, 0x00


	//----- nvinfo : EIATTR_KPARAM_INFO
	.align		4
.L_11:
        /*0028*/ 	.byte	0x04, 0x17
        /*002a*/ 	.short	(.L_13 - .L_12)
.L_12:
        /*002c*/ 	.word	0x00000000
        /*0030*/ 	.short	0x0000
        /*0032*/ 	.short	0x0000
        /*0034*/ 	.byte	0x00, 0xf5, 0x21, 0x00


	//----- nvinfo : EIATTR_SPARSE_MMA_MASK
	.align		4
.L_13:
        /*0038*/ 	.byte	0x03, 0x50
        /*003a*/ 	.short	0x0000


	//----- nvinfo : EIATTR_MAXREG_COUNT
	.align		4
        /*003c*/ 	.byte	0x03, 0x1b
        /*003e*/ 	.short	0x00ff


	//----- nvinfo : EIATTR_NUM_BARRIERS
	.align		4
        /*0040*/ 	.byte	0x02, 0x4c
        /*0042*/ 	.byte	0x01
	.zero		1


	//----- nvinfo : EIATTR_MERCURY_ISA_VERSION
	.align		4
        /*0044*/ 	.byte	0x03, 0x5f
        /*0046*/ 	.short	0x0101


	//----- nvinfo : EIATTR_VRC_CTA_INIT_COUNT
	.align		4
        /*0048*/ 	.byte	0x02, 0x4a
	.zero		1
	.zero		1


	//----- nvinfo : EIATTR_EXIT_INSTR_OFFSETS
	.align		4
        /*004c*/ 	.byte	0x04, 0x1c
        /*004e*/ 	.short	(.L_15 - .L_14)


	//   ....[0]....
.L_14:
        /*0050*/ 	.word	0x00000270


	//   ....[1]....
        /*0054*/ 	.word	0x000002b0


	//----- nvinfo : EIATTR_CBANK_PARAM_SIZE
	.align		4
.L_15:
        /*0058*/ 	.byte	0x03, 0x19
        /*005a*/ 	.short	0x0014


	//----- nvinfo : EIATTR_PARAM_CBANK
	.align		4
        /*005c*/ 	.byte	0x04, 0x0a
        /*005e*/ 	.short	(.L_17 - .L_16)
	.align		4
.L_16:
        /*0060*/ 	.word	index@(.nv.constant0._Z7reduce3PfS_j)
        /*0064*/ 	.short	0x0380
        /*0066*/ 	.short	0x0014


	//----- nvinfo : EIATTR_SW_WAR
	.align		4
.L_17:
        /*0068*/ 	.byte	0x04, 0x36
        /*006a*/ 	.short	(.L_19 - .L_18)
.L_18:
        /*006c*/ 	.word	0x00000008
.L_19:


//--------------------- .nv.callgraph             --------------------------
	.section	.nv.callgraph,"",@"SHT_CUDA_CALLGRAPH"
	.align	4
	.sectionentsize	8
	.align		4
        /*0000*/ 	.word	0x00000000
	.align		4
        /*0004*/ 	.word	0xffffffff
	.align		4
        /*0008*/ 	.word	0x00000000
	.align		4
        /*000c*/ 	.word	0xfffffffe
	.align		4
        /*0010*/ 	.word	0x00000000
	.align		4
        /*0014*/ 	.word	0xfffffffd
	.align		4
        /*0018*/ 	.word	0x00000000
	.align		4
        /*001c*/ 	.word	0xfffffffc


//--------------------- .text._Z7reduce3PfS_j     --------------------------
	.section	.text._Z7reduce3PfS_j,"ax",@progbits
	.align	128
        .global         _Z7reduce3PfS_j
        .type           _Z7reduce3PfS_j,@function
        .size           _Z7reduce3PfS_j,(.L_x_3 - _Z7reduce3PfS_j)
        .other          _Z7reduce3PfS_j,@"STO_CUDA_ENTRY STV_DEFAULT"
_Z7reduce3PfS_j:
.text._Z7reduce3PfS_j:
[----:B------:R-:W-:Y:S01]  /*0000*/  LDC R1, c[0x0][0x37c] ;  /* 0x0000df00ff017b82 */ /* 0x000fe20000000800 */
[----:B------:R-:W0:Y:S01]  /*0010*/  S2R R11, SR_CTAID.X ;  /* 0x00000000000b7919 */ /* 0x000e220000002500 */
[----:B------:R-:W1:Y:S01]  /*0020*/  LDCU UR4, c[0x0][0x360] ;  /* 0x00006c00ff0477ac */ /* 0x000e620008000800 */
[----:B------:R-:W2:Y:S01]  /*0030*/  S2R R9, SR_TID.X ;  /* 0x0000000000097919 */ /* 0x000ea20000002100 */
[----:B------:R-:W3:Y:S01]  /*0040*/  LDCU UR5, c[0x0][0x390] ;  /* 0x00007200ff0577ac */ /* 0x000ee20008000800 */
[----:B------:R-:W4:Y:S01]  /*0050*/  LDCU.64 UR6, c[0x0][0x358] ;  /* 0x00006b00ff0677ac */ /* 0x000f220008000a00 */
[----:B-1----:R-:W-:Y:S02]  /*0060*/  IMAD.U32 R6, RZ, RZ, UR4 ;  /* 0x00000004ff067e24 */ /* 0x002fe4000f8e00ff */
[----:B0-----:R-:W-:-:S04]  /*0070*/  IMAD R0, R11, UR4, RZ ;  /* 0x000000040b007c24 */ /* 0x001fc8000f8e02ff */
[----:B--2---:R-:W-:-:S05]  /*0080*/  IMAD R7, R0, 0x2, R9 ;  /* 0x0000000200077824 */ /* 0x004fca00078e0209 */
[C---:B------:R-:W-:Y:S02]  /*0090*/  IADD3 R13, PT, PT, R7.reuse, R6, RZ ;  /* 0x00000006070d7210 */ /* 0x040fe40007ffe0ff */
[----:B---3--:R-:W-:Y:S02]  /*00a0*/  ISETP.GE.U32.AND P0, PT, R7, UR5, PT ;  /* 0x0000000507007c0c */ /* 0x008fe4000bf06070 */
[----:B------:R-:W-:-:S11]  /*00b0*/  ISETP.GE.U32.AND P1, PT, R13, UR5, PT ;  /* 0x000000050d007c0c */ /* 0x000fd6000bf26070 */
[----:B------:R-:W0:Y:S08]  /*00c0*/  @!P0 LDC.64 R2, c[0x0][0x380] ;  /* 0x0000e000ff028b82 */ /* 0x000e300000000a00 */
[----:B------:R-:W1:Y:S01]  /*00d0*/  @!P1 LDC.64 R4, c[0x0][0x380] ;  /* 0x0000e000ff049b82 */ /* 0x000e620000000a00 */
[----:B0-----:R-:W-:-:S04]  /*00e0*/  @!P0 IMAD.WIDE.U32 R2, R7, 0x4, R2 ;  /* 0x0000000407028825 */ /* 0x001fc800078e0002 */
[----:B------:R-:W-:Y:S02]  /*00f0*/  IMAD.MOV.U32 R7, RZ, RZ, RZ ;  /* 0x000000ffff077224 */ /* 0x000fe400078e00ff */
[----:B-1----:R-:W-:-:S04]  /*0100*/  @!P1 IMAD.WIDE.U32 R4, R13, 0x4, R4 ;  /* 0x000000040d049825 */ /* 0x002fc800078e0004 */
[----:B----4-:R-:W2:Y:S04]  /*0110*/  @!P0 LDG.E R7, desc[UR6][R2.64] ;  /* 0x0000000602078981 */ /* 0x010ea8000c1e1900 */
[----:B------:R-:W2:Y:S01]  /*0120*/  @!P1 LDG.E R4, desc[UR6][R4.64] ;  /* 0x0000000604049981 */ /* 0x000ea2000c1e1900 */
[----:B------:R-:W0:Y:S01]  /*0130*/  S2UR UR5, SR_CgaCtaId ;  /* 0x00000000000579c3 */ /* 0x000e220000008800 */
[----:B------:R-:W-:Y:S01]  /*0140*/  UMOV UR4, 0x400 ;  /* 0x0000040000047882 */ /* 0x000fe20000000000 */
[----:B------:R-:W-:Y:S01]  /*0150*/  ISETP.GE.U32.AND P0, PT, R6, 0x2, PT ;  /* 0x000000020600780c */ /* 0x000fe20003f06070 */
[----:B0-----:R-:W-:-:S06]  /*0160*/  ULEA UR4, UR5, UR4, 0x18 ;  /* 0x0000000405047291 */ /* 0x001fcc000f8ec0ff */
[----:B------:R-:W-:Y:S01]  /*0170*/  LEA R0, R9, UR4, 0x2 ;  /* 0x0000000409007c11 */ /* 0x000fe2000f8e10ff */
[----:B--2---:R-:W-:Y:S01]  /*0180*/  @!P1 FADD R7, R7, R4 ;  /* 0x0000000407079221 */ /* 0x004fe20000000000 */
[----:B------:R-:W-:-:S04]  /*0190*/  ISETP.NE.AND P1, PT, R9, RZ, PT ;  /* 0x000000ff0900720c */ /* 0x000fc80003f25270 */
[----:B------:R0:W-:Y:S01]  /*01a0*/  STS [R0], R7 ;  /* 0x0000000700007388 */ /* 0x0001e20000000800 */
[----:B------:R-:W-:Y:S06]  /*01b0*/  BAR.SYNC.DEFER_BLOCKING 0x0 ;  /* 0x0000000000007b1d */ /* 0x000fec0000010000 */
[----:B------:R-:W-:Y:S05]  /*01c0*/  @!P0 BRA `(.L_x_0) ;  /* 0x0000000000288947 */ /* 0x000fea0003800000 */
.L_x_1:
[----:B------:R-:W-:-:S04]  /*01d0*/  SHF.R.U32.HI R3, RZ, 0x1, R6 ;  /* 0x00000001ff037819 */ /* 0x000fc80000011606 */
[----:B------:R-:W-:-:S13]  /*01e0*/  ISETP.GE.U32.AND P0, PT, R9, R3, PT ;  /* 0x000000030900720c */ /* 0x000fda0003f06070 */
[----:B------:R-:W-:-:S06]  /*01f0*/  @!P0 LEA R2, R3, R0, 0x2 ;  /* 0x0000000003028211 */ /* 0x000fcc00078e10ff */
[----:B------:R-:W0:Y:S02]  /*0200*/  @!P0 LDS R2, [R2] ;  /* 0x0000000002028984 */ /* 0x000e240000000800 */
[----:B0-----:R-:W-:-:S05]  /*0210*/  @!P0 FADD R7, R7, R2 ;  /* 0x0000000207078221 */ /* 0x001fca0000000000 */
[----:B------:R1:W-:Y:S01]  /*0220*/  @!P0 STS [R0], R7 ;  /* 0x0000000700008388 */ /* 0x0003e20000000800 */
[----:B------:R-:W-:Y:S01]  /*0230*/  BAR.SYNC.DEFER_BLOCKING 0x0 ;  /* 0x0000000000007b1d */ /* 0x000fe20000010000 */
[----:B------:R-:W-:Y:S01]  /*0240*/  ISETP.GT.U32.AND P0, PT, R6, 0x3, PT ;  /* 0x000000030600780c */ /* 0x000fe20003f04070 */
[----:B------:R-:W-:-:S12]  /*0250*/  IMAD.MOV.U32 R6, RZ, RZ, R3 ;  /* 0x000000ffff067224 */ /* 0x000fd800078e0003 */
[----:B-1----:R-:W-:Y:S05]  /*0260*/  @P0 BRA `(.L_x_1) ;  /* 0xfffffffc00d80947 */ /* 0x002fea000383ffff */
.L_x_0:
[----:B------:R-:W-:Y:S05]  /*0270*/  @P1 EXIT ;  /* 0x000000000000194d */ /* 0x000fea0003800000 */
[----:B------:R-:W1:Y:S02]  /*0280*/  LDC.64 R2, c[0x0][0x388] ;  /* 0x0000e200ff027b82 */ /* 0x000e640000000a00 */
[----:B-1----:R-:W-:-:S05]  /*0290*/  IMAD.WIDE.U32 R2, R11, 0x4, R2 ;  /* 0x000000040b027825 */ /* 0x002fca00078e0002 */
[----:B------:R-:W-:Y:S01]  /*02a0*/  STG.E desc[UR6][R2.64], R7 ;  /* 0x0000000702007986 */ /* 0x000fe2000c101906 */
[----:B------:R-:W-:Y:S05]  /*02b0*/  EXIT ;  /* 0x000000000000794d */ /* 0x000fea0003800000 */
.L_x_2:
[----:B------:R-:W-:-:S00]  /*02c0*/  BRA `(.L_x_2) ;  /* 0xfffffffc00fc7947 */ /* 0x000fc0000383ffff */
[----:B------:R-:W-:-:S00]  /*02d0*/  NOP ;  /* 0x0000000000007918 */ /* 0x000fc00000000000 */
        /* <DEDUP_REMOVED lines=10> */
.L_x_3:


//--------------------- .nv.shared._Z7reduce3PfS_j --------------------------
	.section	.nv.shared._Z7reduce3PfS_j,"aw",@nobits
	.sectionflags	@""
	.align	16
	.zero		1024


//--------------------- .nv.shared.reserved.0     --------------------------
	.section	.nv.shared.reserved.0,"aw",@nobits
	.weak		__nv_reservedSMEM_offset_0_alias
	.size		__nv_reservedSMEM_offset_0_alias, 0, 64
	.other		__nv_reservedSMEM_offset_0_alias,@"STO_CUDA_RESERVED_SHARED STV_DEFAULT"
__nv_reservedSMEM_offset_0_alias:
	.zero		0
	.zero		64


//--------------------- .nv.constant0._Z7reduce3PfS_j --------------------------
	.section	.nv.constant0._Z7reduce3PfS_j,"a",@progbits
	.sectionflags	@""
	.align	4
.nv.constant0._Z7reduce3PfS_j:
	.zero		916


//--------------------- SYMBOLS --------------------------

	.type		.nv.reservedSmem.offset0,@object
	.size		.nv.reservedSmem.offset0,0x4
	.type		.nv.reservedSmem.cap,@object
	.size		.nv.reservedSmem.cap,0x4
